//
// Generated by NVIDIA NVVM Compiler
//
// Compiler Build ID: CL-36424714
// Cuda compilation tools, release 13.0, V13.0.88
// Based on NVVM 20.0.0
//

.version 9.0
.target sm_100
.address_size 64

	// .globl	matSum

.visible .entry matSum(
	.param .u64 .ptr .align 1 matSum_param_0,
	.param .u64 .ptr .align 1 matSum_param_1,
	.param .u64 .ptr .align 1 matSum_param_2,
	.param .u32 matSum_param_3
)
{
	.reg .pred 	%p<2>;
	.reg .b32 	%r<6>;
	.reg .b64 	%rd<11>;

	ld.param.u64 	%rd1, [matSum_param_0];
	ld.param.u64 	%rd2, [matSum_param_1];
	ld.param.u64 	%rd3, [matSum_param_2];
	ld.param.u32 	%r2, [matSum_param_3];
	mov.u32 	%r1, %ctaid.x;
	setp.ge.s32 	%p1, %r1, %r2;
	@%p1 bra 	$L__BB0_2;
	cvta.to.global.u64 	%rd4, %rd1;
	cvta.to.global.u64 	%rd5, %rd2;
	cvta.to.global.u64 	%rd6, %rd3;
	mul.wide.u32 	%rd7, %r1, 4;
	add.s64 	%rd8, %rd4, %rd7;
	ld.global.u32 	%r3, [%rd8];
	add.s64 	%rd9, %rd5, %rd7;
	ld.global.u32 	%r4, [%rd9];
	add.s32 	%r5, %r4, %r3;
	add.s64 	%rd10, %rd6, %rd7;
	st.global.u32 	[%rd10], %r5;
$L__BB0_2:
	ret;

}


// ===== COMPILED SASS (sm_100) =====

	.target	sm_100

	.elftype	@"ET_EXEC"


//--------------------- .note.nv.tkinfo           --------------------------
	.section	.note.nv.tkinfo,"",@"SHT_NOTE"
	.sectionflags	@"SHF_NOTE_NV_TKINFO"
	.tkinfo
        /*0018*/ 	.word	0x00000002
        /*0030*/ 	.string	""
        /*0030*/ 	.string	"ptxas"
        /*0030*/ 	.string	"Cuda compilation tools, release 13.0, V13.0.88"
        /*0030*/ 	.string	"Build cuda_13.0.r13.0/compiler.36424714_0"
        /*0030*/ 	.string	"-arch sm_100 -m 64 "



//--------------------- .note.nv.cuinfo           --------------------------
	.section	.note.nv.cuinfo,"",@"SHT_NOTE"
	.sectionflags	@"SHF_NOTE_NV_CUINFO"
        /*0018*/ 	.short	0x0002
        /*001a*/ 	.short	0x0064
        /*001c*/ 	.short	0x0082
	.zero		2


//--------------------- .nv.info                  --------------------------
	.section	.nv.info,"",@"SHT_CUDA_INFO"
	.align	4


	//----- nvinfo : EIATTR_REGCOUNT
	.align		4
        /*0000*/ 	.byte	0x04, 0x2f
        /*0002*/ 	.short	(.L_1 - .L_0)
	.align		4
.L_0:
        /*0004*/ 	.word	index@(matSum)
        /*0008*/ 	.word	0x0000000c


	//----- nvinfo : EIATTR_FRAME_SIZE
	.align		4
.L_1:
        /*000c*/ 	.byte	0x04, 0x11
        /*000e*/ 	.short	(.L_3 - .L_2)
	.align		4
.L_2:
        /*0010*/ 	.word	index@(matSum)
        /*0014*/ 	.word	0x00000000


	//----- nvinfo : EIATTR_MIN_STACK_SIZE
	.align		4
.L_3:
        /*0018*/ 	.byte	0x04, 0x12
        /*001a*/ 	.short	(.L_5 - .L_4)
	.align		4
.L_4:
        /*001c*/ 	.word	index@(matSum)
        /*0020*/ 	.word	0x00000000
.L_5:


//--------------------- .nv.compat                --------------------------
	.section	.nv.compat,"",@"SHT_CUDA_COMPAT_INFO"
	.align	4
        /*0000*/ 	.byte	0x02, 0x09, 0x00, 0x00, 0x02, 0x02, 0x01, 0x00, 0x02, 0x05, 0x05, 0x00, 0x03, 0x07, 0x01, 0x01
        /*0010*/ 	.byte	0x02, 0x03, 0x00, 0x00, 0x02, 0x06, 0x01, 0x00, 0x04, 0x0b, 0x08, 0x00, 0x09, 0x00, 0x00, 0x00
        /*0020*/ 	.byte	0x00, 0x00, 0x00, 0x00


//--------------------- .nv.info.matSum           --------------------------
	.section	.nv.info.matSum,"",@"SHT_CUDA_INFO"
	.sectionflags	@""
	.align	4


	//----- nvinfo : EIATTR_CUDA_API_VERSION
	.align		4
        /*0000*/ 	.byte	0x04, 0x37
        /*0002*/ 	.short	(.L_7 - .L_6)
.L_6:
        /*0004*/ 	.word	0x00000082


	//----- nvinfo : EIATTR_KPARAM_INFO
	.align		4
.L_7:
        /*0008*/ 	.byte	0x04, 0x17
        /*000a*/ 	.short	(.L_9 - .L_8)
.L_8:
        /*000c*/ 	.word	0x00000000
        /*0010*/ 	.short	0x0003
        /*0012*/ 	.short	0x0018
        /*0014*/ 	.byte	0x00, 0xf0, 0x11, 0x00


	//----- nvinfo : EIATTR_KPARAM_INFO
	.align		4
.L_9:
        /*0018*/ 	.byte	0x04, 0x17
        /*001a*/ 	.short	(.L_11 - .L_10)
.L_10:
        /*001c*/ 	.word	0x00000000
        /*0020*/ 	.short	0x0002
        /*0022*/ 	.short	0x0010
        /*0024*/ 	.byte	0x00, 0xf5, 0x21, 0x00


	//----- nvinfo : EIATTR_KPARAM_INFO
	.align		4
.L_11:
        /*0028*/ 	.byte	0x04, 0x17
        /*002a*/ 	.short	(.L_13 - .L_12)
.L_12:
        /*002c*/ 	.word	0x00000000
        /*0030*/ 	.short	0x0001
        /*0032*/ 	.short	0x0008
        /*0034*/ 	.byte	0x00, 0xf5, 0x21, 0x00


	//----- nvinfo : EIATTR_KPARAM_INFO
	.align		4
.L_13:
        /*0038*/ 	.byte	0x04, 0x17
        /*003a*/ 	.short	(.L_15 - .L_14)
.L_14:
        /*003c*/ 	.word	0x00000000
        /*0040*/ 	.short	0x0000
        /*0042*/ 	.short	0x0000
        /*0044*/ 	.byte	0x00, 0xf5, 0x21, 0x00


	//----- nvinfo : EIATTR_SPARSE_MMA_MASK
	.align		4
.L_15:
        /*0048*/ 	.byte	0x03, 0x50
        /*004a*/ 	.short	0x0000


	//----- nvinfo : EIATTR_MAXREG_COUNT
	.align		4
        /*004c*/ 	.byte	0x03, 0x1b
        /*004e*/ 	.short	0x00ff


	//----- nvinfo : EIATTR_MERCURY_ISA_VERSION
	.align		4
        /*0050*/ 	.byte	0x03, 0x5f
        /*0052*/ 	.short	0x0101


	//----- nvinfo : EIATTR_VRC_CTA_INIT_COUNT
	.align		4
        /*0054*/ 	.byte	0x02, 0x4a
	.zero		1
	.zero		1


	//----- nvinfo : EIATTR_EXIT_INSTR_OFFSETS
	.align		4
        /*0058*/ 	.byte	0x04, 0x1c
        /*005a*/ 	.short	(.L_17 - .L_16)


	//   ....[0]....
.L_16:
        /*005c*/ 	.word	0x00000040


	//   ....[1]....
        /*0060*/ 	.word	0x00000100


	//----- nvinfo : EIATTR_CBANK_PARAM_SIZE
	.align		4
.L_17:
        /*0064*/ 	.byte	0x03, 0x19
        /*0066*/ 	.short	0x001c


	//----- nvinfo : EIATTR_PARAM_CBANK
	.align		4
        /*0068*/ 	.byte	0x04, 0x0a
        /*006a*/ 	.short	(.L_19 - .L_18)
	.align		4
.L_18:
        /*006c*/ 	.word	index@(.nv.constant0.matSum)
        /*0070*/ 	.short	0x0380
        /*0072*/ 	.short	0x001c


	//----- nvinfo : EIATTR_SW_WAR
	.align		4
.L_19:
        /*0074*/ 	.byte	0x04, 0x36
        /*0076*/ 	.short	(.L_21 - .L_20)
.L_20:
        /*0078*/ 	.word	0x00000008
.L_21:


//--------------------- .nv.callgraph             --------------------------
	.section	.nv.callgraph,"",@"SHT_CUDA_CALLGRAPH"
	.align	4
	.sectionentsize	8
	.align		4
        /*0000*/ 	.word	0x00000000
	.align		4
        /*0004*/ 	.word	0xffffffff
	.align		4
        /*0008*/ 	.word	0x00000000
	.align		4
        /*000c*/ 	.word	0xfffffffe
	.align		4
        /*0010*/ 	.word	0x00000000
	.align		4
        /*0014*/ 	.word	0xfffffffd
	.align		4
        /*0018*/ 	.word	0x00000000
	.align		4
        /*001c*/ 	.word	0xfffffffc


//--------------------- .text.matSum              --------------------------
	.section	.text.matSum,"ax",@progbits
	.align	128
        .global         matSum
        .type           matSum,@function
        .size           matSum,(.L_x_1 - matSum)
        .other          matSum,@"STO_CUDA_ENTRY STV_DEFAULT"
matSum:
.text.matSum:
[----:B------:R-:W-:Y:S01]  /*0000*/  LDC R1, c[0x0][0x37c] ;  /* 0x0000df00ff017b82 */ /* 0x000fe20000000800 */
[----:B------:R-:W0:Y:S01]  /*0010*/  S2R R9, SR_CTAID.X ;  /* 0x0000000000097919 */ /* 0x000e220000002500 */
[----:B------:R-:W0:Y:S02]  /*0020*/  LDCU UR4, c[0x0][0x398] ;  /* 0x00007300ff0477ac */ /* 0x000e240008000800 */
[----:B0-----:R-:W-:-:S13]  /*0030*/  ISETP.GE.AND P0, PT, R9, UR4, PT ;  /* 0x0000000409007c0c */ /* 0x001fda000bf06270 */
[----:B------:R-:W-:Y:S05]  /*0040*/  @P0 EXIT ;  /* 0x000000000000094d */ /* 0x000fea0003800000 */
[----:B------:R-:W0:Y:S01]  /*0050*/  LDC.64 R2, c[0x0][0x380] ;  /* 0x0000e000ff027b82 */ /* 0x000e220000000a00 */
[----:B------:R-:W1:Y:S07]  /*0060*/  LDCU.64 UR4, c[0x0][0x358] ;  /* 0x00006b00ff0477ac */ /* 0x000e6e0008000a00 */
[----:B------:R-:W2:Y:S08]  /*0070*/  LDC.64 R4, c[0x0][0x388] ;  /* 0x0000e200ff047b82 */ /* 0x000eb00000000a00 */
[----:B------:R-:W3:Y:S01]  /*0080*/  LDC.64 R6, c[0x0][0x390] ;  /* 0x0000e400ff067b82 */ /* 0x000ee20000000a00 */
[----:B0-----:R-:W-:-:S06]  /*0090*/  IMAD.WIDE.U32 R2, R9, 0x4, R2 ;  /* 0x0000000409027825 */ /* 0x001fcc00078e0002 */
[----:B-1----:R-:W4:Y:S01]  /*00a0*/  LDG.E R2, desc[UR4][R2.64] ;  /* 0x0000000402027981 */ /* 0x002f22000c1e1900 */
[----:B--2---:R-:W-:-:S06]  /*00b0*/  IMAD.WIDE.U32 R4, R9, 0x4, R4 ;  /* 0x0000000409047825 */ /* 0x004fcc00078e0004 */
[----:B------:R-:W4:Y:S01]  /*00c0*/  LDG.E R5, desc[UR4][R4.64] ;  /* 0x0000000404057981 */ /* 0x000f22000c1e1900 */
[----:B---3--:R-:W-:Y:S01]  /*00d0*/  IMAD.WIDE.U32 R6, R9, 0x4, R6 ;  /* 0x0000000409067825 */ /* 0x008fe200078e0006 */
[----:B----4-:R-:W-:-:S05]  /*00e0*/  IADD3 R9, PT, PT, R2, R5, RZ ;  /* 0x0000000502097210 */ /* 0x010fca0007ffe0ff */
[----:B------:R-:W-:Y:S01]  /*00f0*/  STG.E desc[UR4][R6.64], R9 ;  /* 0x0000000906007986 */ /* 0x000fe2000c101904 */
[----:B------:R-:W-:Y:S05]  /*0100*/  EXIT ;  /* 0x000000000000794d */ /* 0x000fea0003800000 */
.L_x_0:
[----:B------:R-:W-:-:S00]  /*0110*/  BRA `(.L_x_0) ;  /* 0xfffffffc00fc7947 */ /* 0x000fc0000383ffff */
[----:B------:R-:W-:-:S00]  /*0120*/  NOP ;  /* 0x0000000000007918 */ /* 0x000fc00000000000 */
        /* <DEDUP_REMOVED lines=13> */
.L_x_1:


//--------------------- .nv.shared.reserved.0     --------------------------
	.section	.nv.shared.reserved.0,"aw",@nobits
	.weak		__nv_reservedSMEM_offset_0_alias
	.size		__nv_reservedSMEM_offset_0_alias, 0, 64
	.other		__nv_reservedSMEM_offset_0_alias,@"STO_CUDA_RESERVED_SHARED STV_DEFAULT"
__nv_reservedSMEM_offset_0_alias:
	.zero		0
	.zero		64


//--------------------- .nv.constant0.matSum      --------------------------
	.section	.nv.constant0.matSum,"a",@progbits
	.sectionflags	@""
	.align	4
.nv.constant0.matSum:
	.zero		924


//--------------------- SYMBOLS --------------------------

	.type		.nv.reservedSmem.offset0,@object
	.size		.nv.reservedSmem.offset0,0x4
